//
// Generated by NVIDIA NVVM Compiler
//
// Compiler Build ID: CL-36424714
// Cuda compilation tools, release 13.0, V13.0.88
// Based on NVVM 20.0.0
//

.version 9.0
.target sm_100
.address_size 64

	// .globl	_Z22gpu_matrix_mult_sharedPiS_S_iii

.visible .entry _Z22gpu_matrix_mult_sharedPiS_S_iii(
	.param .u64 .ptr .align 1 _Z22gpu_matrix_mult_sharedPiS_S_iii_param_0,
	.param .u64 .ptr .align 1 _Z22gpu_matrix_mult_sharedPiS_S_iii_param_1,
	.param .u64 .ptr .align 1 _Z22gpu_matrix_mult_sharedPiS_S_iii_param_2,
	.param .u32 _Z22gpu_matrix_mult_sharedPiS_S_iii_param_3,
	.param .u32 _Z22gpu_matrix_mult_sharedPiS_S_iii_param_4,
	.param .u32 _Z22gpu_matrix_mult_sharedPiS_S_iii_param_5
)
{


	ret;

}


// ===== COMPILED SASS (sm_100) =====

	.target	sm_100

	.elftype	@"ET_EXEC"


//--------------------- .note.nv.tkinfo           --------------------------
	.section	.note.nv.tkinfo,"",@"SHT_NOTE"
	.sectionflags	@"SHF_NOTE_NV_TKINFO"
	.tkinfo
        /*0018*/ 	.word	0x00000002
        /*0030*/ 	.string	""
        /*0030*/ 	.string	"ptxas"
        /*0030*/ 	.string	"Cuda compilation tools, release 13.0, V13.0.88"
        /*0030*/ 	.string	"Build cuda_13.0.r13.0/compiler.36424714_0"
        /*0030*/ 	.string	"-arch sm_100 -m 64 "



//--------------------- .note.nv.cuinfo           --------------------------
	.section	.note.nv.cuinfo,"",@"SHT_NOTE"
	.sectionflags	@"SHF_NOTE_NV_CUINFO"
        /*0018*/ 	.short	0x0002
        /*001a*/ 	.short	0x0064
        /*001c*/ 	.short	0x0082
	.zero		2


//--------------------- .nv.info                  --------------------------
	.section	.nv.info,"",@"SHT_CUDA_INFO"
	.align	4


	//----- nvinfo : EIATTR_REGCOUNT
	.align		4
        /*0000*/ 	.byte	0x04, 0x2f
        /*0002*/ 	.short	(.L_1 - .L_0)
	.align		4
.L_0:
        /*0004*/ 	.word	index@(_Z22gpu_matrix_mult_sharedPiS_S_iii)
        /*0008*/ 	.word	0x00000004


	//----- nvinfo : EIATTR_FRAME_SIZE
	.align		4
.L_1:
        /*000c*/ 	.byte	0x04, 0x11
        /*000e*/ 	.short	(.L_3 - .L_2)
	.align		4
.L_2:
        /*0010*/ 	.word	index@(_Z22gpu_matrix_mult_sharedPiS_S_iii)
        /*0014*/ 	.word	0x00000000


	//----- nvinfo : EIATTR_MIN_STACK_SIZE
	.align		4
.L_3:
        /*0018*/ 	.byte	0x04, 0x12
        /*001a*/ 	.short	(.L_5 - .L_4)
	.align		4
.L_4:
        /*001c*/ 	.word	index@(_Z22gpu_matrix_mult_sharedPiS_S_iii)
        /*0020*/ 	.word	0x00000000
.L_5:


//--------------------- .nv.compat                --------------------------
	.section	.nv.compat,"",@"SHT_CUDA_COMPAT_INFO"
	.align	4
        /*0000*/ 	.byte	0x02, 0x09, 0x00, 0x00, 0x02, 0x02, 0x01, 0x00, 0x02, 0x05, 0x05, 0x00, 0x03, 0x07, 0x01, 0x01
        /*0010*/ 	.byte	0x02, 0x03, 0x00, 0x00, 0x02, 0x06, 0x01, 0x00, 0x04, 0x0b, 0x08, 0x00, 0x09, 0x00, 0x00, 0x00
        /*0020*/ 	.byte	0x00, 0x00, 0x00, 0x00


//--------------------- .nv.info._Z22gpu_matrix_mult_sharedPiS_S_iii --------------------------
	.section	.nv.info._Z22gpu_matrix_mult_sharedPiS_S_iii,"",@"SHT_CUDA_INFO"
	.sectionflags	@""
	.align	4


	//----- nvinfo : EIATTR_CUDA_API_VERSION
	.align		4
        /*0000*/ 	.byte	0x04, 0x37
        /*0002*/ 	.short	(.L_7 - .L_6)
.L_6:
        /*0004*/ 	.word	0x00000082


	//----- nvinfo : EIATTR_KPARAM_INFO
	.align		4
.L_7:
        /*0008*/ 	.byte	0x04, 0x17
        /*000a*/ 	.short	(.L_9 - .L_8)
.L_8:
        /*000c*/ 	.word	0x00000000
        /*0010*/ 	.short	0x0005
        /*0012*/ 	.short	0x0020
        /*0014*/ 	.byte	0x00, 0xf0, 0x11, 0x00


	//----- nvinfo : EIATTR_KPARAM_INFO
	.align		4
.L_9:
        /*0018*/ 	.byte	0x04, 0x17
        /*001a*/ 	.short	(.L_11 - .L_10)
.L_10:
        /*001c*/ 	.word	0x00000000
        /*0020*/ 	.short	0x0004
        /*0022*/ 	.short	0x001c
        /*0024*/ 	.byte	0x00, 0xf0, 0x11, 0x00


	//----- nvinfo : EIATTR_KPARAM_INFO
	.align		4
.L_11:
        /*0028*/ 	.byte	0x04, 0x17
        /*002a*/ 	.short	(.L_13 - .L_12)
.L_12:
        /*002c*/ 	.word	0x00000000
        /*0030*/ 	.short	0x0003
        /*0032*/ 	.short	0x0018
        /*0034*/ 	.byte	0x00, 0xf0, 0x11, 0x00


	//----- nvinfo : EIATTR_KPARAM_INFO
	.align		4
.L_13:
        /*0038*/ 	.byte	0x04, 0x17
        /*003a*/ 	.short	(.L_15 - .L_14)
.L_14:
        /*003c*/ 	.word	0x00000000
        /*0040*/ 	.short	0x0002
        /*0042*/ 	.short	0x0010
        /*0044*/ 	.byte	0x00, 0xf5, 0x21, 0x00


	//----- nvinfo : EIATTR_KPARAM_INFO
	.align		4
.L_15:
        /*0048*/ 	.byte	0x04, 0x17
        /*004a*/ 	.short	(.L_17 - .L_16)
.L_16:
        /*004c*/ 	.word	0x00000000
        /*0050*/ 	.short	0x0001
        /*0052*/ 	.short	0x0008
        /*0054*/ 	.byte	0x00, 0xf5, 0x21, 0x00


	//----- nvinfo : EIATTR_KPARAM_INFO
	.align		4
.L_17:
        /*0058*/ 	.byte	0x04, 0x17
        /*005a*/ 	.short	(.L_19 - .L_18)
.L_18:
        /*005c*/ 	.word	0x00000000
        /*0060*/ 	.short	0x0000
        /*0062*/ 	.short	0x0000
        /*0064*/ 	.byte	0x00, 0xf5, 0x21, 0x00


	//----- nvinfo : EIATTR_SPARSE_MMA_MASK
	.align		4
.L_19:
        /*0068*/ 	.byte	0x03, 0x50
        /*006a*/ 	.short	0x0000


	//----- nvinfo : EIATTR_MAXREG_COUNT
	.align		4
        /*006c*/ 	.byte	0x03, 0x1b
        /*006e*/ 	.short	0x00ff


	//----- nvinfo : EIATTR_MERCURY_ISA_VERSION
	.align		4
        /*0070*/ 	.byte	0x03, 0x5f
        /*0072*/ 	.short	0x0101


	//----- nvinfo : EIATTR_VRC_CTA_INIT_COUNT
	.align		4
        /*0074*/ 	.byte	0x02, 0x4a
	.zero		1
	.zero		1


	//----- nvinfo : EIATTR_EXIT_INSTR_OFFSETS
	.align		4
        /*0078*/ 	.byte	0x04, 0x1c
        /*007a*/ 	.short	(.L_21 - .L_20)


	//   ....[0]....
.L_20:
        /*007c*/ 	.word	0x00000010


	//----- nvinfo : EIATTR_CBANK_PARAM_SIZE
	.align		4
.L_21:
        /*0080*/ 	.byte	0x03, 0x19
        /*0082*/ 	.short	0x0024


	//----- nvinfo : EIATTR_PARAM_CBANK
	.align		4
        /*0084*/ 	.byte	0x04, 0x0a
        /*0086*/ 	.short	(.L_23 - .L_22)
	.align		4
.L_22:
        /*0088*/ 	.word	index@(.nv.constant0._Z22gpu_matrix_mult_sharedPiS_S_iii)
        /*008c*/ 	.short	0x0380
        /*008e*/ 	.short	0x0024


	//----- nvinfo : EIATTR_SW_WAR
	.align		4
.L_23:
        /*0090*/ 	.byte	0x04, 0x36
        /*0092*/ 	.short	(.L_25 - .L_24)
.L_24:
        /*0094*/ 	.word	0x00000008
.L_25:


//--------------------- .nv.callgraph             --------------------------
	.section	.nv.callgraph,"",@"SHT_CUDA_CALLGRAPH"
	.align	4
	.sectionentsize	8
	.align		4
        /*0000*/ 	.word	0x00000000
	.align		4
        /*0004*/ 	.word	0xffffffff
	.align		4
        /*0008*/ 	.word	0x00000000
	.align		4
        /*000c*/ 	.word	0xfffffffe
	.align		4
        /*0010*/ 	.word	0x00000000
	.align		4
        /*0014*/ 	.word	0xfffffffd
	.align		4
        /*0018*/ 	.word	0x00000000
	.align		4
        /*001c*/ 	.word	0xfffffffc


//--------------------- .text._Z22gpu_matrix_mult_sharedPiS_S_iii --------------------------
	.section	.text._Z22gpu_matrix_mult_sharedPiS_S_iii,"ax",@progbits
	.align	128
        .global         _Z22gpu_matrix_mult_sharedPiS_S_iii
        .type           _Z22gpu_matrix_mult_sharedPiS_S_iii,@function
        .size           _Z22gpu_matrix_mult_sharedPiS_S_iii,(.L_x_1 - _Z22gpu_matrix_mult_sharedPiS_S_iii)
        .other          _Z22gpu_matrix_mult_sharedPiS_S_iii,@"STO_CUDA_ENTRY STV_DEFAULT"
_Z22gpu_matrix_mult_sharedPiS_S_iii:
.text._Z22gpu_matrix_mult_sharedPiS_S_iii:
[----:B------:R-:W-:Y:S01]  /*0000*/  LDC R1, c[0x0][0x37c] ;  /* 0x0000df00ff017b82 */ /* 0x000fe20000000800 */
[----:B------:R-:W-:Y:S05]  /*0010*/  EXIT ;  /* 0x000000000000794d */ /* 0x000fea0003800000 */
.L_x_0:
[----:B------:R-:W-:-:S00]  /*0020*/  BRA `(.L_x_0) ;  /* 0xfffffffc00fc7947 */ /* 0x000fc0000383ffff */
[----:B------:R-:W-:-:S00]  /*0030*/  NOP ;  /* 0x0000000000007918 */ /* 0x000fc00000000000 */
        /* <DEDUP_REMOVED lines=12> */
.L_x_1:


//--------------------- .nv.shared.reserved.0     --------------------------
	.section	.nv.shared.reserved.0,"aw",@nobits
	.weak		__nv_reservedSMEM_offset_0_alias
	.size		__nv_reservedSMEM_offset_0_alias, 0, 64
	.other		__nv_reservedSMEM_offset_0_alias,@"STO_CUDA_RESERVED_SHARED STV_DEFAULT"
__nv_reservedSMEM_offset_0_alias:
	.zero		0
	.zero		64


//--------------------- .nv.constant0._Z22gpu_matrix_mult_sharedPiS_S_iii --------------------------
	.section	.nv.constant0._Z22gpu_matrix_mult_sharedPiS_S_iii,"a",@progbits
	.sectionflags	@""
	.align	4
.nv.constant0._Z22gpu_matrix_mult_sharedPiS_S_iii:
	.zero		932


//--------------------- SYMBOLS --------------------------

	.type		.nv.reservedSmem.offset0,@object
	.size		.nv.reservedSmem.offset0,0x4
